//
// Generated by NVIDIA NVVM Compiler
//
// Compiler Build ID: CL-36424714
// Cuda compilation tools, release 13.0, V13.0.88
// Based on NVVM 20.0.0
//

.version 9.0
.target sm_100
.address_size 64

	// .globl	_Z10initRandomIfEvPT_ff
.global .align 4 .b8 precalc_xorwow_matrix[102400];
.global .align 4 .b8 precalc_xorwow_offset_matrix[102400];
.global .align 4 .b8 mrg32k3aM1[2304];
.global .align 4 .b8 mrg32k3aM2[2304];
.global .align 4 .b8 mrg32k3aM1SubSeq[2016];
.global .align 4 .b8 mrg32k3aM2SubSeq[2016];
.global .align 4 .b8 mrg32k3aM1Seq[2304];
.global .align 4 .b8 mrg32k3aM2Seq[2304];
.const .align 8 .b8 __cr_lgamma_table[72];
.global .align 1 .b8 _ZN30_INTERNAL_f9d9c5de_4_k_cu_main4cuda3std3__45__cpo5beginE[1];
.global .align 1 .b8 _ZN30_INTERNAL_f9d9c5de_4_k_cu_main4cuda3std3__45__cpo3endE[1];
.global .align 1 .b8 _ZN30_INTERNAL_f9d9c5de_4_k_cu_main4cuda3std3__45__cpo6cbeginE[1];
.global .align 1 .b8 _ZN30_INTERNAL_f9d9c5de_4_k_cu_main4cuda3std3__45__cpo4cendE[1];
.global .align 1 .b8 _ZN30_INTERNAL_f9d9c5de_4_k_cu_main4cuda3std3__432_GLOBAL__N__f9d9c5de_4_k_cu_main6ignoreE[1];
.global .align 1 .b8 _ZN30_INTERNAL_f9d9c5de_4_k_cu_main4cuda3std3__419piecewise_constructE[1];
.global .align 1 .b8 _ZN30_INTERNAL_f9d9c5de_4_k_cu_main4cuda3std3__48in_placeE[1];
.global .align 1 .b8 _ZN30_INTERNAL_f9d9c5de_4_k_cu_main4cuda3std6ranges3__45__cpo4swapE[1];
.global .align 1 .b8 _ZN30_INTERNAL_f9d9c5de_4_k_cu_main4cuda3std6ranges3__45__cpo9iter_moveE[1];

.visible .entry _Z10initRandomIfEvPT_ff(
	.param .u64 .ptr .align 1 _Z10initRandomIfEvPT_ff_param_0,
	.param .f32 _Z10initRandomIfEvPT_ff_param_1,
	.param .f32 _Z10initRandomIfEvPT_ff_param_2
)
{
	.reg .pred 	%p<6>;
	.reg .b32 	%r<27>;
	.reg .b32 	%f<7>;
	.reg .b64 	%rd<31>;

	ld.param.u64 	%rd9, [_Z10initRandomIfEvPT_ff_param_0];
	ld.param.f32 	%f1, [_Z10initRandomIfEvPT_ff_param_1];
	ld.param.f32 	%f2, [_Z10initRandomIfEvPT_ff_param_2];
	mov.u32 	%r4, %ctaid.x;
	mov.u32 	%r5, %ntid.x;
	mov.u32 	%r6, %tid.x;
	mad.lo.s32 	%r7, %r4, %r5, %r6;
	cvt.s64.s32 	%rd1, %r7;
	setp.eq.s32 	%p1, %r7, 0;
	mov.b32 	%r26, 1;
	@%p1 bra 	$L__BB0_6;
	mov.b64 	%rd29, 48271;
	mov.b64 	%rd30, 1;
	mov.u64 	%rd28, %rd1;
$L__BB0_2:
	and.b64  	%rd12, %rd28, 1;
	setp.eq.b64 	%p2, %rd12, 1;
	not.pred 	%p3, %p2;
	@%p3 bra 	$L__BB0_4;
	mul.lo.s64 	%rd13, %rd30, %rd29;
	mul.hi.u64 	%rd14, %rd13, 8589934597;
	sub.s64 	%rd15, %rd13, %rd14;
	shr.u64 	%rd16, %rd15, 1;
	add.s64 	%rd17, %rd16, %rd14;
	shr.u64 	%rd18, %rd17, 30;
	mul.lo.s64 	%rd19, %rd18, 2147483647;
	sub.s64 	%rd30, %rd13, %rd19;
$L__BB0_4:
	shr.u64 	%rd7, %rd28, 1;
	mul.lo.s64 	%rd20, %rd29, %rd29;
	mul.hi.u64 	%rd21, %rd20, -9223372032559808509;
	shr.u64 	%rd22, %rd21, 30;
	mul.lo.s64 	%rd23, %rd22, 2147483647;
	sub.s64 	%rd29, %rd20, %rd23;
	setp.gt.u64 	%p4, %rd28, 1;
	mov.u64 	%rd28, %rd7;
	@%p4 bra 	$L__BB0_2;
	cvt.u32.u64 	%r8, %rd30;
	mul.hi.u32 	%r9, %r8, 3;
	sub.s32 	%r10, %r8, %r9;
	shr.u32 	%r11, %r10, 1;
	add.s32 	%r12, %r11, %r9;
	shr.u32 	%r13, %r12, 30;
	mul.lo.s32 	%r14, %r13, 2147483647;
	sub.s32 	%r26, %r8, %r14;
$L__BB0_6:
	cvta.to.global.u64 	%rd24, %rd9;
	mul.hi.u32 	%r15, %r26, -1131474031;
	shr.u32 	%r16, %r15, 15;
	mul.lo.s32 	%r17, %r16, 44488;
	sub.s32 	%r18, %r26, %r17;
	mul.lo.s32 	%r19, %r18, 48271;
	mul.lo.s32 	%r20, %r16, 3399;
	setp.lt.u32 	%p5, %r19, %r20;
	xor.b32  	%r21, %r20, 2147483647;
	neg.s32 	%r22, %r20;
	selp.b32 	%r23, %r21, %r22, %p5;
	add.s32 	%r24, %r19, %r23;
	add.s32 	%r25, %r24, -1;
	cvt.rn.f32.u32 	%f3, %r25;
	mul.f32 	%f4, %f3, 0f30000000;
	sub.f32 	%f5, %f2, %f1;
	fma.rn.f32 	%f6, %f5, %f4, %f1;
	shl.b64 	%rd25, %rd1, 2;
	add.s64 	%rd26, %rd24, %rd25;
	st.global.f32 	[%rd26], %f6;
	ret;

}
	// .globl	_Z3addIfEvPT_S1_S1_
.visible .entry _Z3addIfEvPT_S1_S1_(
	.param .u64 .ptr .align 1 _Z3addIfEvPT_S1_S1__param_0,
	.param .u64 .ptr .align 1 _Z3addIfEvPT_S1_S1__param_1,
	.param .u64 .ptr .align 1 _Z3addIfEvPT_S1_S1__param_2
)
{
	.reg .b32 	%r<5>;
	.reg .b32 	%f<4>;
	.reg .b64 	%rd<11>;

	ld.param.u64 	%rd1, [_Z3addIfEvPT_S1_S1__param_0];
	ld.param.u64 	%rd2, [_Z3addIfEvPT_S1_S1__param_1];
	ld.param.u64 	%rd3, [_Z3addIfEvPT_S1_S1__param_2];
	cvta.to.global.u64 	%rd4, %rd1;
	cvta.to.global.u64 	%rd5, %rd3;
	cvta.to.global.u64 	%rd6, %rd2;
	mov.u32 	%r1, %ctaid.x;
	mov.u32 	%r2, %ntid.x;
	mov.u32 	%r3, %tid.x;
	mad.lo.s32 	%r4, %r1, %r2, %r3;
	mul.wide.s32 	%rd7, %r4, 4;
	add.s64 	%rd8, %rd6, %rd7;
	ld.global.f32 	%f1, [%rd8];
	add.s64 	%rd9, %rd5, %rd7;
	ld.global.f32 	%f2, [%rd9];
	add.f32 	%f3, %f1, %f2;
	add.s64 	%rd10, %rd4, %rd7;
	st.global.f32 	[%rd10], %f3;
	ret;

}


// ===== COMPILED SASS (sm_100) =====

	.target	sm_100

	.elftype	@"ET_EXEC"


//--------------------- .note.nv.tkinfo           --------------------------
	.section	.note.nv.tkinfo,"",@"SHT_NOTE"
	.sectionflags	@"SHF_NOTE_NV_TKINFO"
	.tkinfo
        /*0018*/ 	.word	0x00000002
        /*0030*/ 	.string	""
        /*0030*/ 	.string	"ptxas"
        /*0030*/ 	.string	"Cuda compilation tools, release 13.0, V13.0.88"
        /*0030*/ 	.string	"Build cuda_13.0.r13.0/compiler.36424714_0"
        /*0030*/ 	.string	"-arch sm_100 -m 64 "



//--------------------- .note.nv.cuinfo           --------------------------
	.section	.note.nv.cuinfo,"",@"SHT_NOTE"
	.sectionflags	@"SHF_NOTE_NV_CUINFO"
        /*0018*/ 	.short	0x0002
        /*001a*/ 	.short	0x0064
        /*001c*/ 	.short	0x0082
	.zero		2


//--------------------- .nv.info                  --------------------------
	.section	.nv.info,"",@"SHT_CUDA_INFO"
	.align	4


	//----- nvinfo : EIATTR_REGCOUNT
	.align		4
        /*0000*/ 	.byte	0x04, 0x2f
        /*0002*/ 	.short	(.L_19 - .L_18)
	.align		4
.L_18:
        /*0004*/ 	.word	index@(_Z10initRandomIfEvPT_ff)
        /*0008*/ 	.word	0x00000014


	//----- nvinfo : EIATTR_FRAME_SIZE
	.align		4
.L_19:
        /*000c*/ 	.byte	0x04, 0x11
        /*000e*/ 	.short	(.L_21 - .L_20)
	.align		4
.L_20:
        /*0010*/ 	.word	index@(_Z10initRandomIfEvPT_ff)
        /*0014*/ 	.word	0x00000000


	//----- nvinfo : EIATTR_REGCOUNT
	.align		4
.L_21:
        /*0018*/ 	.byte	0x04, 0x2f
        /*001a*/ 	.short	(.L_23 - .L_22)
	.align		4
.L_22:
        /*001c*/ 	.word	index@(_Z3addIfEvPT_S1_S1_)
        /*0020*/ 	.word	0x0000000c


	//----- nvinfo : EIATTR_FRAME_SIZE
	.align		4
.L_23:
        /*0024*/ 	.byte	0x04, 0x11
        /*0026*/ 	.short	(.L_25 - .L_24)
	.align		4
.L_24:
        /*0028*/ 	.word	index@(_Z3addIfEvPT_S1_S1_)
        /*002c*/ 	.word	0x00000000


	//----- nvinfo : EIATTR_MIN_STACK_SIZE
	.align		4
.L_25:
        /*0030*/ 	.byte	0x04, 0x12
        /*0032*/ 	.short	(.L_27 - .L_26)
	.align		4
.L_26:
        /*0034*/ 	.word	index@(_Z3addIfEvPT_S1_S1_)
        /*0038*/ 	.word	0x00000000


	//----- nvinfo : EIATTR_MIN_STACK_SIZE
	.align		4
.L_27:
        /*003c*/ 	.byte	0x04, 0x12
        /*003e*/ 	.short	(.L_29 - .L_28)
	.align		4
.L_28:
        /*0040*/ 	.word	index@(_Z10initRandomIfEvPT_ff)
        /*0044*/ 	.word	0x00000000
.L_29:


//--------------------- .nv.compat                --------------------------
	.section	.nv.compat,"",@"SHT_CUDA_COMPAT_INFO"
	.align	4
        /*0000*/ 	.byte	0x02, 0x09, 0x00, 0x00, 0x02, 0x02, 0x01, 0x00, 0x02, 0x05, 0x05, 0x00, 0x03, 0x07, 0x01, 0x01
        /*0010*/ 	.byte	0x02, 0x03, 0x00, 0x00, 0x02, 0x06, 0x01, 0x00, 0x04, 0x0b, 0x08, 0x00, 0x09, 0x00, 0x00, 0x00
        /*0020*/ 	.byte	0x00, 0x00, 0x00, 0x00


//--------------------- .nv.info._Z3addIfEvPT_S1_S1_ --------------------------
	.section	.nv.info._Z3addIfEvPT_S1_S1_,"",@"SHT_CUDA_INFO"
	.sectionflags	@""
	.align	4


	//----- nvinfo : EIATTR_CUDA_API_VERSION
	.align		4
        /*0000*/ 	.byte	0x04, 0x37
        /*0002*/ 	.short	(.L_31 - .L_30)
.L_30:
        /*0004*/ 	.word	0x00000082


	//----- nvinfo : EIATTR_KPARAM_INFO
	.align		4
.L_31:
        /*0008*/ 	.byte	0x04, 0x17
        /*000a*/ 	.short	(.L_33 - .L_32)
.L_32:
        /*000c*/ 	.word	0x00000000
        /*0010*/ 	.short	0x0002
        /*0012*/ 	.short	0x0010
        /*0014*/ 	.byte	0x00, 0xf5, 0x21, 0x00


	//----- nvinfo : EIATTR_KPARAM_INFO
	.align		4
.L_33:
        /*0018*/ 	.byte	0x04, 0x17
        /*001a*/ 	.short	(.L_35 - .L_34)
.L_34:
        /*001c*/ 	.word	0x00000000
        /*0020*/ 	.short	0x0001
        /*0022*/ 	.short	0x0008
        /*0024*/ 	.byte	0x00, 0xf5, 0x21, 0x00


	//----- nvinfo : EIATTR_KPARAM_INFO
	.align		4
.L_35:
        /*0028*/ 	.byte	0x04, 0x17
        /*002a*/ 	.short	(.L_37 - .L_36)
.L_36:
        /*002c*/ 	.word	0x00000000
        /*0030*/ 	.short	0x0000
        /*0032*/ 	.short	0x0000
        /*0034*/ 	.byte	0x00, 0xf5, 0x21, 0x00


	//----- nvinfo : EIATTR_SPARSE_MMA_MASK
	.align		4
.L_37:
        /*0038*/ 	.byte	0x03, 0x50
        /*003a*/ 	.short	0x0000


	//----- nvinfo : EIATTR_MAXREG_COUNT
	.align		4
        /*003c*/ 	.byte	0x03, 0x1b
        /*003e*/ 	.short	0x00ff


	//----- nvinfo : EIATTR_MERCURY_ISA_VERSION
	.align		4
        /*0040*/ 	.byte	0x03, 0x5f
        /*0042*/ 	.short	0x0101


	//----- nvinfo : EIATTR_VRC_CTA_INIT_COUNT
	.align		4
        /*0044*/ 	.byte	0x02, 0x4a
	.zero		1
	.zero		1


	//----- nvinfo : EIATTR_EXIT_INSTR_OFFSETS
	.align		4
        /*0048*/ 	.byte	0x04, 0x1c
        /*004a*/ 	.short	(.L_39 - .L_38)


	//   ....[0]....
.L_38:
        /*004c*/ 	.word	0x00000100


	//----- nvinfo : EIATTR_CBANK_PARAM_SIZE
	.align		4
.L_39:
        /*0050*/ 	.byte	0x03, 0x19
        /*0052*/ 	.short	0x0018


	//----- nvinfo : EIATTR_PARAM_CBANK
	.align		4
        /*0054*/ 	.byte	0x04, 0x0a
        /*0056*/ 	.short	(.L_41 - .L_40)
	.align		4
.L_40:
        /*0058*/ 	.word	index@(.nv.constant0._Z3addIfEvPT_S1_S1_)
        /*005c*/ 	.short	0x0380
        /*005e*/ 	.short	0x0018


	//----- nvinfo : EIATTR_SW_WAR
	.align		4
.L_41:
        /*0060*/ 	.byte	0x04, 0x36
        /*0062*/ 	.short	(.L_43 - .L_42)
.L_42:
        /*0064*/ 	.word	0x00000008
.L_43:


//--------------------- .nv.info._Z10initRandomIfEvPT_ff --------------------------
	.section	.nv.info._Z10initRandomIfEvPT_ff,"",@"SHT_CUDA_INFO"
	.sectionflags	@""
	.align	4


	//----- nvinfo : EIATTR_CUDA_API_VERSION
	.align		4
        /*0000*/ 	.byte	0x04, 0x37
        /*0002*/ 	.short	(.L_45 - .L_44)
.L_44:
        /*0004*/ 	.word	0x00000082


	//----- nvinfo : EIATTR_KPARAM_INFO
	.align		4
.L_45:
        /*0008*/ 	.byte	0x04, 0x17
        /*000a*/ 	.short	(.L_47 - .L_46)
.L_46:
        /*000c*/ 	.word	0x00000000
        /*0010*/ 	.short	0x0002
        /*0012*/ 	.short	0x000c
        /*0014*/ 	.byte	0x00, 0xf0, 0x11, 0x00


	//----- nvinfo : EIATTR_KPARAM_INFO
	.align		4
.L_47:
        /*0018*/ 	.byte	0x04, 0x17
        /*001a*/ 	.short	(.L_49 - .L_48)
.L_48:
        /*001c*/ 	.word	0x00000000
        /*0020*/ 	.short	0x0001
        /*0022*/ 	.short	0x0008
        /*0024*/ 	.byte	0x00, 0xf0, 0x11, 0x00


	//----- nvinfo : EIATTR_KPARAM_INFO
	.align		4
.L_49:
        /*0028*/ 	.byte	0x04, 0x17
        /*002a*/ 	.short	(.L_51 - .L_50)
.L_50:
        /*002c*/ 	.word	0x00000000
        /*0030*/ 	.short	0x0000
        /*0032*/ 	.short	0x0000
        /*0034*/ 	.byte	0x00, 0xf5, 0x21, 0x00


	//----- nvinfo : EIATTR_SPARSE_MMA_MASK
	.align		4
.L_51:
        /*0038*/ 	.byte	0x03, 0x50
        /*003a*/ 	.short	0x0000


	//----- nvinfo : EIATTR_MAXREG_COUNT
	.align		4
        /*003c*/ 	.byte	0x03, 0x1b
        /*003e*/ 	.short	0x00ff


	//----- nvinfo : EIATTR_MERCURY_ISA_VERSION
	.align		4
        /*0040*/ 	.byte	0x03, 0x5f
        /*0042*/ 	.short	0x0101


	//----- nvinfo : EIATTR_VRC_CTA_INIT_COUNT
	.align		4
        /*0044*/ 	.byte	0x02, 0x4a
	.zero		1
	.zero		1


	//----- nvinfo : EIATTR_EXIT_INSTR_OFFSETS
	.align		4
        /*0048*/ 	.byte	0x04, 0x1c
        /*004a*/ 	.short	(.L_53 - .L_52)


	//   ....[0]....
.L_52:
        /*004c*/ 	.word	0x000005d0


	//----- nvinfo : EIATTR_CRS_STACK_SIZE
	.align		4
.L_53:
        /*0050*/ 	.byte	0x04, 0x1e
        /*0052*/ 	.short	(.L_55 - .L_54)
.L_54:
        /*0054*/ 	.word	0x00000000


	//----- nvinfo : EIATTR_CBANK_PARAM_SIZE
	.align		4
.L_55:
        /*0058*/ 	.byte	0x03, 0x19
        /*005a*/ 	.short	0x0010


	//----- nvinfo : EIATTR_PARAM_CBANK
	.align		4
        /*005c*/ 	.byte	0x04, 0x0a
        /*005e*/ 	.short	(.L_57 - .L_56)
	.align		4
.L_56:
        /*0060*/ 	.word	index@(.nv.constant0._Z10initRandomIfEvPT_ff)
        /*0064*/ 	.short	0x0380
        /*0066*/ 	.short	0x0010


	//----- nvinfo : EIATTR_SW_WAR
	.align		4
.L_57:
        /*0068*/ 	.byte	0x04, 0x36
        /*006a*/ 	.short	(.L_59 - .L_58)
.L_58:
        /*006c*/ 	.word	0x00000008
.L_59:


//--------------------- .nv.callgraph             --------------------------
	.section	.nv.callgraph,"",@"SHT_CUDA_CALLGRAPH"
	.align	4
	.sectionentsize	8
	.align		4
        /*0000*/ 	.word	0x00000000
	.align		4
        /*0004*/ 	.word	0xffffffff
	.align		4
        /*0008*/ 	.word	0x00000000
	.align		4
        /*000c*/ 	.word	0xfffffffe
	.align		4
        /*0010*/ 	.word	0x00000000
	.align		4
        /*0014*/ 	.word	0xfffffffd
	.align		4
        /*0018*/ 	.word	0x00000000
	.align		4
        /*001c*/ 	.word	0xfffffffc


//--------------------- .nv.constant4             --------------------------
	.section	.nv.constant4,"a",@progbits
	.align	8
	.align		8
.nv.constant4:
        /*0000*/ 	.dword	precalc_xorwow_matrix
	.align		8
        /*0008*/ 	.dword	precalc_xorwow_offset_matrix
	.align		8
        /*0010*/ 	.dword	mrg32k3aM1
	.align		8
        /*0018*/ 	.dword	mrg32k3aM2
	.align		8
        /*0020*/ 	.dword	mrg32k3aM1SubSeq
	.align		8
        /*0028*/ 	.dword	mrg32k3aM2SubSeq
	.align		8
        /*0030*/ 	.dword	mrg32k3aM1Seq
	.align		8
        /*0038*/ 	.dword	mrg32k3aM2Seq
	.align		8
        /*0040*/ 	.dword	_ZN30_INTERNAL_f9d9c5de_4_k_cu_main4cuda3std3__45__cpo5beginE
	.align		8
        /*0048*/ 	.dword	_ZN30_INTERNAL_f9d9c5de_4_k_cu_main4cuda3std3__45__cpo3endE
	.align		8
        /*0050*/ 	.dword	_ZN30_INTERNAL_f9d9c5de_4_k_cu_main4cuda3std3__45__cpo6cbeginE
	.align		8
        /*0058*/ 	.dword	_ZN30_INTERNAL_f9d9c5de_4_k_cu_main4cuda3std3__45__cpo4cendE
	.align		8
        /*0060*/ 	.dword	_ZN30_INTERNAL_f9d9c5de_4_k_cu_main4cuda3std3__432_GLOBAL__N__f9d9c5de_4_k_cu_main6ignoreE
	.align		8
        /*0068*/ 	.dword	_ZN30_INTERNAL_f9d9c5de_4_k_cu_main4cuda3std3__419piecewise_constructE
	.align		8
        /*0070*/ 	.dword	_ZN30_INTERNAL_f9d9c5de_4_k_cu_main4cuda3std3__48in_placeE
	.align		8
        /*0078*/ 	.dword	_ZN30_INTERNAL_f9d9c5de_4_k_cu_main4cuda3std6ranges3__45__cpo4swapE
	.align		8
        /*0080*/ 	.dword	_ZN30_INTERNAL_f9d9c5de_4_k_cu_main4cuda3std6ranges3__45__cpo9iter_moveE


//--------------------- .nv.constant3             --------------------------
	.section	.nv.constant3,"a",@progbits
	.align	8
.nv.constant3:
	.type		__cr_lgamma_table,@object
	.size		__cr_lgamma_table,(.L_8 - __cr_lgamma_table)
__cr_lgamma_table:
        /*0000*/ 	.byte	0x00, 0x00, 0x00, 0x00, 0x00, 0x00, 0x00, 0x00, 0x00, 0x00, 0x00, 0x00, 0x00, 0x00, 0x00, 0x00
        /*0010*/ 	.byte	0xef, 0x39, 0xfa, 0xfe, 0x42, 0x2e, 0xe6, 0x3f, 0x02, 0x20, 0x2a, 0xfa, 0x0b, 0xab, 0xfc, 0x3f
        /*0020*/ 	.byte	0xf9, 0x2c, 0x92, 0x7c, 0xa7, 0x6c, 0x09, 0x40, 0xc9, 0x79, 0x44, 0x3c, 0x64, 0x26, 0x13, 0x40
        /*0030*/ 	.byte	0xca, 0x01, 0xcf, 0x3a, 0x27, 0x51, 0x1a, 0x40, 0x30, 0xcc, 0x2d, 0xf3, 0xe1, 0x0c, 0x21, 0x40
        /*0040*/ 	.byte	0x0d, 0xb7, 0xfc, 0x82, 0x8e, 0x35, 0x25, 0x40
.L_8:


//--------------------- .text._Z3addIfEvPT_S1_S1_ --------------------------
	.section	.text._Z3addIfEvPT_S1_S1_,"ax",@progbits
	.align	128
        .global         _Z3addIfEvPT_S1_S1_
        .type           _Z3addIfEvPT_S1_S1_,@function
        .size           _Z3addIfEvPT_S1_S1_,(.L_x_8 - _Z3addIfEvPT_S1_S1_)
        .other          _Z3addIfEvPT_S1_S1_,@"STO_CUDA_ENTRY STV_DEFAULT"
_Z3addIfEvPT_S1_S1_:
.text._Z3addIfEvPT_S1_S1_:
[----:B------:R-:W-:Y:S01]  /*0000*/  LDC R1, c[0x0][0x37c] ;  /* 0x0000df00ff017b82 */ /* 0x000fe20000000800 */
[----:B------:R-:W0:Y:S07]  /*0010*/  S2R R0, SR_TID.X ;  /* 0x0000000000007919 */ /* 0x000e2e0000002100 */
[----:B------:R-:W0:Y:S01]  /*0020*/  S2UR UR6, SR_CTAID.X ;  /* 0x00000000000679c3 */ /* 0x000e220000002500 */
[----:B------:R-:W1:Y:S07]  /*0030*/  LDCU.64 UR4, c[0x0][0x358] ;  /* 0x00006b00ff0477ac */ /* 0x000e6e0008000a00 */
[----:B------:R-:W0:Y:S08]  /*0040*/  LDC R9, c[0x0][0x360] ;  /* 0x0000d800ff097b82 */ /* 0x000e300000000800 */
[----:B------:R-:W2:Y:S08]  /*0050*/  LDC.64 R2, c[0x0][0x388] ;  /* 0x0000e200ff027b82 */ /* 0x000eb00000000a00 */
[----:B------:R-:W3:Y:S01]  /*0060*/  LDC.64 R4, c[0x0][0x390] ;  /* 0x0000e400ff047b82 */ /* 0x000ee20000000a00 */
[----:B0-----:R-:W-:-:S07]  /*0070*/  IMAD R9, R9, UR6, R0 ;  /* 0x0000000609097c24 */ /* 0x001fce000f8e0200 */
[----:B------:R-:W0:Y:S01]  /*0080*/  LDC.64 R6, c[0x0][0x380] ;  /* 0x0000e000ff067b82 */ /* 0x000e220000000a00 */
[----:B--2---:R-:W-:-:S06]  /*0090*/  IMAD.WIDE R2, R9, 0x4, R2 ;  /* 0x0000000409027825 */ /* 0x004fcc00078e0202 */
[----:B-1----:R-:W2:Y:S01]  /*00a0*/  LDG.E R2, desc[UR4][R2.64] ;  /* 0x0000000402027981 */ /* 0x002ea2000c1e1900 */
[----:B---3--:R-:W-:-:S06]  /*00b0*/  IMAD.WIDE R4, R9, 0x4, R4 ;  /* 0x0000000409047825 */ /* 0x008fcc00078e0204 */
[----:B------:R-:W2:Y:S01]  /*00c0*/  LDG.E R5, desc[UR4][R4.64] ;  /* 0x0000000404057981 */ /* 0x000ea2000c1e1900 */
[----:B0-----:R-:W-:-:S04]  /*00d0*/  IMAD.WIDE R6, R9, 0x4, R6 ;  /* 0x0000000409067825 */ /* 0x001fc800078e0206 */
[----:B--2---:R-:W-:-:S05]  /*00e0*/  FADD R9, R2, R5 ;  /* 0x0000000502097221 */ /* 0x004fca0000000000 */
[----:B------:R-:W-:Y:S01]  /*00f0*/  STG.E desc[UR4][R6.64], R9 ;  /* 0x0000000906007986 */ /* 0x000fe2000c101904 */
[----:B------:R-:W-:Y:S05]  /*0100*/  EXIT ;  /* 0x000000000000794d */ /* 0x000fea0003800000 */
.L_x_0:
[----:B------:R-:W-:-:S00]  /*0110*/  BRA `(.L_x_0) ;  /* 0xfffffffc00fc7947 */ /* 0x000fc0000383ffff */
[----:B------:R-:W-:-:S00]  /*0120*/  NOP ;  /* 0x0000000000007918 */ /* 0x000fc00000000000 */
        /* <DEDUP_REMOVED lines=13> */
.L_x_8:


//--------------------- .text._Z10initRandomIfEvPT_ff --------------------------
	.section	.text._Z10initRandomIfEvPT_ff,"ax",@progbits
	.align	128
        .global         _Z10initRandomIfEvPT_ff
        .type           _Z10initRandomIfEvPT_ff,@function
        .size           _Z10initRandomIfEvPT_ff,(.L_x_9 - _Z10initRandomIfEvPT_ff)
        .other          _Z10initRandomIfEvPT_ff,@"STO_CUDA_ENTRY STV_DEFAULT"
_Z10initRandomIfEvPT_ff:
.text._Z10initRandomIfEvPT_ff:
[----:B------:R-:W-:Y:S01]  /*0000*/  LDC R1, c[0x0][0x37c] ;  /* 0x0000df00ff017b82 */ /* 0x000fe20000000800 */
[----:B------:R-:W0:Y:S07]  /*0010*/  S2R R3, SR_TID.X ;  /* 0x0000000000037919 */ /* 0x000e2e0000002100 */
[----:B------:R-:W0:Y:S01]  /*0020*/  S2UR UR6, SR_CTAID.X ;  /* 0x00000000000679c3 */ /* 0x000e220000002500 */
[----:B------:R-:W1:Y:S01]  /*0030*/  LDCU.64 UR4, c[0x0][0x358] ;  /* 0x00006b00ff0477ac */ /* 0x000e620008000a00 */
[----:B------:R-:W-:Y:S01]  /*0040*/  BSSY.RECONVERGENT B0, `(.L_x_1) ;  /* 0x0000046000007945 */ /* 0x000fe20003800200 */
[----:B------:R-:W-:-:S05]  /*0050*/  IMAD.MOV.U32 R10, RZ, RZ, 0x1 ;  /* 0x00000001ff0a7424 */ /* 0x000fca00078e00ff */
[----:B------:R-:W0:Y:S02]  /*0060*/  LDC R0, c[0x0][0x360] ;  /* 0x0000d800ff007b82 */ /* 0x000e240000000800 */
[----:B0-----:R-:W-:-:S05]  /*0070*/  IMAD R0, R0, UR6, R3 ;  /* 0x0000000600007c24 */ /* 0x001fca000f8e0203 */
[----:B------:R-:W-:Y:S02]  /*0080*/  ISETP.NE.AND P0, PT, R0, RZ, PT ;  /* 0x000000ff0000720c */ /* 0x000fe40003f05270 */
[----:B------:R-:W-:-:S11]  /*0090*/  SHF.R.S32.HI R4, RZ, 0x1f, R0 ;  /* 0x0000001fff047819 */ /* 0x000fd60000011400 */
[----:B-1----:R-:W-:Y:S05]  /*00a0*/  @!P0 BRA `(.L_x_2) ;  /* 0x0000000000fc8947 */ /* 0x002fea0003800000 */
[----:B------:R-:W-:Y:S01]  /*00b0*/  HFMA2 R11, -RZ, RZ, 0, 0 ;  /* 0x00000000ff0b7431 */ /* 0x000fe200000001ff */
[----:B------:R-:W-:Y:S01]  /*00c0*/  BSSY.RECONVERGENT B1, `(.L_x_3) ;  /* 0x0000038000017945 */ /* 0x000fe20003800200 */
[----:B------:R-:W-:Y:S01]  /*00d0*/  IMAD.MOV.U32 R9, RZ, RZ, 0xbc8f ;  /* 0x0000bc8fff097424 */ /* 0x000fe200078e00ff */
[----:B------:R-:W-:Y:S01]  /*00e0*/  MOV R8, RZ ;  /* 0x000000ff00087202 */ /* 0x000fe20000000f00 */
[----:B------:R-:W-:Y:S01]  /*00f0*/  IMAD.MOV.U32 R10, RZ, RZ, 0x1 ;  /* 0x00000001ff0a7424 */ /* 0x000fe200078e00ff */
[----:B------:R-:W-:Y:S01]  /*0100*/  MOV R6, R4 ;  /* 0x0000000400067202 */ /* 0x000fe20000000f00 */
[----:B------:R-:W-:-:S07]  /*0110*/  IMAD.MOV.U32 R5, RZ, RZ, R0 ;  /* 0x000000ffff057224 */ /* 0x000fce00078e0000 */
.L_x_6:
[-C--:B------:R-:W-:Y:S01]  /*0120*/  IMAD R12, R11, R9.reuse, RZ ;  /* 0x000000090b0c7224 */ /* 0x080fe200078e02ff */
[----:B------:R-:W-:Y:S01]  /*0130*/  BSSY.RECONVERGENT B2, `(.L_x_4) ;  /* 0x000002a000027945 */ /* 0x000fe20003800200 */
[----:B------:R-:W-:-:S04]  /*0140*/  IMAD.WIDE.U32 R2, R9, R9, RZ ;  /* 0x0000000909027225 */ /* 0x000fc800078e00ff */
[----:B------:R-:W-:-:S04]  /*0150*/  IMAD R7, R9, R11, R12 ;  /* 0x0000000b09077224 */ /* 0x000fc800078e020c */
[----:B------:R-:W-:Y:S01]  /*0160*/  IMAD.IADD R3, R3, 0x1, R7 ;  /* 0x0000000103037824 */ /* 0x000fe200078e0207 */
[----:B------:R-:W-:-:S03]  /*0170*/  LOP3.LUT R7, R5, 0x1, RZ, 0xc0, !PT ;  /* 0x0000000105077812 */ /* 0x000fc600078ec0ff */
[----:B------:R-:W-:Y:S01]  /*0180*/  IMAD.WIDE.U32 R12, R3, 0x3, RZ ;  /* 0x00000003030c7825 */ /* 0x000fe200078e00ff */
[----:B------:R-:W-:-:S04]  /*0190*/  ISETP.NE.U32.AND P1, PT, R7, 0x1, PT ;  /* 0x000000010700780c */ /* 0x000fc80003f25070 */
[----:B------:R-:W-:Y:S01]  /*01a0*/  ISETP.NE.U32.AND.EX P1, PT, RZ, RZ, PT, P1 ;  /* 0x000000ffff00720c */ /* 0x000fe20003f25110 */
[----:B------:R-:W-:-:S04]  /*01b0*/  IMAD.WIDE.U32 R14, P0, R2, -0x7fffffff, R12 ;  /* 0x80000001020e7825 */ /* 0x000fc8000780000c */
[----:B------:R-:W-:Y:S01]  /*01c0*/  IMAD.WIDE.U32 R12, R2, 0x3, RZ ;  /* 0x00000003020c7825 */ /* 0x000fe200078e00ff */
[----:B------:R-:W-:-:S03]  /*01d0*/  IADD3.X R17, PT, PT, RZ, RZ, RZ, P0, !PT ;  /* 0x000000ffff117210 */ /* 0x000fc600007fe4ff */
[----:B------:R-:W-:Y:S01]  /*01e0*/  IMAD.MOV.U32 R16, RZ, RZ, R15 ;  /* 0x000000ffff107224 */ /* 0x000fe200078e000f */
[----:B------:R-:W-:-:S05]  /*01f0*/  IADD3 RZ, P0, PT, R13, R14, RZ ;  /* 0x0000000e0dff7210 */ /* 0x000fca0007f1e0ff */
[----:B------:R-:W-:Y:S01]  /*0200*/  IMAD.WIDE.U32.X R12, R3, -0x7fffffff, R16, P0 ;  /* 0x80000001030c7825 */ /* 0x000fe200000e0410 */
[----:B------:R-:W-:-:S04]  /*0210*/  ISETP.GT.U32.AND P0, PT, R5, 0x1, PT ;  /* 0x000000010500780c */ /* 0x000fc80003f04070 */
[--C-:B------:R-:W-:Y:S02]  /*0220*/  SHF.R.U64 R7, R12, 0x1e, R13.reuse ;  /* 0x0000001e0c077819 */ /* 0x100fe4000000120d */
[----:B------:R-:W-:-:S03]  /*0230*/  SHF.R.U32.HI R12, RZ, 0x1e, R13 ;  /* 0x0000001eff0c7819 */ /* 0x000fc6000001160d */
[----:B------:R-:W-:-:S04]  /*0240*/  IMAD.WIDE.U32 R2, R7, -0x7fffffff, R2 ;  /* 0x8000000107027825 */ /* 0x000fc800078e0002 */
[----:B------:R-:W-:Y:S01]  /*0250*/  IMAD R12, R12, -0x7fffffff, RZ ;  /* 0x800000010c0c7824 */ /* 0x000fe200078e02ff */
[----:B------:R-:W-:Y:S06]  /*0260*/  @P1 BRA `(.L_x_5) ;  /* 0x0000000000581947 */ /* 0x000fec0003800000 */
[-C--:B------:R-:W-:Y:S02]  /*0270*/  IMAD R13, R8, R9.reuse, RZ ;  /* 0x00000009080d7224 */ /* 0x080fe400078e02ff */
[----:B------:R-:W-:-:S04]  /*0280*/  IMAD.WIDE.U32 R8, R10, R9, RZ ;  /* 0x000000090a087225 */ /* 0x000fc800078e00ff */
[----:B------:R-:W-:-:S05]  /*0290*/  IMAD R13, R11, R10, R13 ;  /* 0x0000000a0b0d7224 */ /* 0x000fca00078e020d */
[----:B------:R-:W-:-:S05]  /*02a0*/  IADD3 R9, PT, PT, R9, R13, RZ ;  /* 0x0000000d09097210 */ /* 0x000fca0007ffe0ff */
[----:B------:R-:W-:-:S04]  /*02b0*/  IMAD.WIDE.U32 R10, R9, 0x5, RZ ;  /* 0x00000005090a7825 */ /* 0x000fc800078e00ff */
[----:B------:R-:W-:-:S04]  /*02c0*/  IMAD.WIDE.U32 R14, P1, R8, 0x2, R10 ;  /* 0x00000002080e7825 */ /* 0x000fc8000782000a */
[----:B------:R-:W-:Y:S01]  /*02d0*/  IMAD.WIDE.U32 R10, R8, 0x5, RZ ;  /* 0x00000005080a7825 */ /* 0x000fe200078e00ff */
[----:B------:R-:W-:-:S03]  /*02e0*/  MOV R16, R15 ;  /* 0x0000000f00107202 */ /* 0x000fc60000000f00 */
[----:B------:R-:W-:Y:S01]  /*02f0*/  IMAD.X R17, RZ, RZ, RZ, P1 ;  /* 0x000000ffff117224 */ /* 0x000fe200008e06ff */
[----:B------:R-:W-:-:S05]  /*0300*/  IADD3 RZ, P1, PT, R11, R14, RZ ;  /* 0x0000000e0bff7210 */ /* 0x000fca0007f3e0ff */
[----:B------:R-:W-:-:S03]  /*0310*/  IMAD.WIDE.U32.X R10, R9, 0x2, R16, P1 ;  /* 0x00000002090a7825 */ /* 0x000fc600008e0410 */
[----:B------:R-:W-:-:S05]  /*0320*/  IADD3 R13, P1, PT, R8, -R10, RZ ;  /* 0x8000000a080d7210 */ /* 0x000fca0007f3e0ff */
[----:B------:R-:W-:-:S05]  /*0330*/  IMAD.X R14, R9, 0x1, ~R11, P1 ;  /* 0x00000001090e7824 */ /* 0x000fca00008e0e0b */
[--C-:B------:R-:W-:Y:S02]  /*0340*/  SHF.R.U64 R13, R13, 0x1, R14.reuse ;  /* 0x000000010d0d7819 */ /* 0x100fe4000000120e */
[----:B------:R-:W-:Y:S02]  /*0350*/  SHF.R.U32.HI R15, RZ, 0x1, R14 ;  /* 0x00000001ff0f7819 */ /* 0x000fe4000001160e */
[----:B------:R-:W-:-:S04]  /*0360*/  IADD3 R13, P1, PT, R13, R10, RZ ;  /* 0x0000000a0d0d7210 */ /* 0x000fc80007f3e0ff */
[----:B------:R-:W-:-:S04]  /*0370*/  IADD3.X R10, PT, PT, R15, R11, RZ, P1, !PT ;  /* 0x0000000b0f0a7210 */ /* 0x000fc80000ffe4ff */
[--C-:B------:R-:W-:Y:S02]  /*0380*/  SHF.R.U64 R13, R13, 0x1e, R10.reuse ;  /* 0x0000001e0d0d7819 */ /* 0x100fe4000000120a */
[----:B------:R-:W-:-:S03]  /*0390*/  SHF.R.U32.HI R14, RZ, 0x1e, R10 ;  /* 0x0000001eff0e7819 */ /* 0x000fc6000001160a */
[----:B------:R-:W-:-:S04]  /*03a0*/  IMAD.WIDE.U32 R10, R13, -0x7fffffff, R8 ;  /* 0x800000010d0a7825 */ /* 0x000fc800078e0008 */
[----:B------:R-:W-:-:S05]  /*03b0*/  IMAD R14, R14, -0x7fffffff, RZ ;  /* 0x800000010e0e7824 */ /* 0x000fca00078e02ff */
[----:B------:R-:W-:-:S07]  /*03c0*/  IADD3 R8, PT, PT, R11, -R13, R14 ;  /* 0x8000000d0b087210 */ /* 0x000fce0007ffe00e */
.L_x_5:
[----:B------:R-:W-:Y:S05]  /*03d0*/  BSYNC.RECONVERGENT B2 ;  /* 0x0000000000027941 */ /* 0x000fea0003800200 */
.L_x_4:
[----:B------:R-:W-:Y:S01]  /*03e0*/  ISETP.GT.U32.AND.EX P0, PT, R6, RZ, PT, P0 ;  /* 0x000000ff0600720c */ /* 0x000fe20003f04100 */
[----:B------:R-:W-:Y:S01]  /*03f0*/  IMAD.MOV.U32 R9, RZ, RZ, R2 ;  /* 0x000000ffff097224 */ /* 0x000fe200078e0002 */
[--C-:B------:R-:W-:Y:S02]  /*0400*/  SHF.R.U64 R5, R5, 0x1, R6.reuse ;  /* 0x0000000105057819 */ /* 0x100fe40000001206 */
[----:B------:R-:W-:Y:S02]  /*0410*/  SHF.R.U32.HI R6, RZ, 0x1, R6 ;  /* 0x00000001ff067819 */ /* 0x000fe40000011606 */
[----:B------:R-:W-:-:S07]  /*0420*/  IADD3 R11, PT, PT, R3, -R7, R12 ;  /* 0x80000007030b7210 */ /* 0x000fce0007ffe00c */
[----:B------:R-:W-:Y:S05]  /*0430*/  @P0 BRA `(.L_x_6) ;  /* 0xfffffffc00380947 */ /* 0x000fea000383ffff */
[----:B------:R-:W-:Y:S05]  /*0440*/  BSYNC.RECONVERGENT B1 ;  /* 0x0000000000017941 */ /* 0x000fea0003800200 */
.L_x_3:
[----:B------:R-:W-:-:S05]  /*0450*/  IMAD.HI.U32 R3, R10, 0x3, RZ ;  /* 0x000000030a037827 */ /* 0x000fca00078e00ff */
[----:B------:R-:W-:-:S04]  /*0460*/  IADD3 R2, PT, PT, -R3, R10, RZ ;  /* 0x0000000a03027210 */ /* 0x000fc80007ffe1ff */
[----:B------:R-:W-:-:S04]  /*0470*/  LEA.HI R2, R2, R3, RZ, 0x1f ;  /* 0x0000000302027211 */ /* 0x000fc800078ff8ff */
[----:B------:R-:W-:-:S05]  /*0480*/  SHF.R.U32.HI R3, RZ, 0x1e, R2 ;  /* 0x0000001eff037819 */ /* 0x000fca0000011602 */
[----:B------:R-:W-:-:S07]  /*0490*/  IMAD R10, R3, -0x7fffffff, R10 ;  /* 0x80000001030a7824 */ /* 0x000fce00078e020a */
.L_x_2:
[----:B------:R-:W-:Y:S05]  /*04a0*/  BSYNC.RECONVERGENT B0 ;  /* 0x0000000000007941 */ /* 0x000fea0003800200 */
.L_x_1:
[----:B------:R-:W-:Y:S01]  /*04b0*/  IMAD.HI.U32 R2, R10, -0x4370ec6f, RZ ;  /* 0xbc8f13910a027827 */ /* 0x000fe200078e00ff */
[----:B------:R-:W0:Y:S04]  /*04c0*/  LDC.64 R6, c[0x0][0x380] ;  /* 0x0000e000ff067b82 */ /* 0x000e280000000a00 */
[----:B------:R-:W-:-:S04]  /*04d0*/  SHF.R.U32.HI R3, RZ, 0xf, R2 ;  /* 0x0000000fff037819 */ /* 0x000fc80000011602 */
[----:B------:R-:W1:Y:S01]  /*04e0*/  LDC.64 R8, c[0x0][0x388] ;  /* 0x0000e200ff087b82 */ /* 0x000e620000000a00 */
[C---:B------:R-:W-:Y:S02]  /*04f0*/  IMAD R10, R3.reuse, -0xadc8, R10 ;  /* 0xffff5238030a7824 */ /* 0x040fe400078e020a */
[----:B------:R-:W-:Y:S02]  /*0500*/  IMAD R3, R3, 0xd47, RZ ;  /* 0x00000d4703037824 */ /* 0x000fe400078e02ff */
[----:B------:R-:W-:-:S03]  /*0510*/  IMAD R10, R10, 0xbc8f, RZ ;  /* 0x0000bc8f0a0a7824 */ /* 0x000fc600078e02ff */
[----:B------:R-:W-:Y:S02]  /*0520*/  LOP3.LUT R5, R3, 0x7fffffff, RZ, 0x3c, !PT ;  /* 0x7fffffff03057812 */ /* 0x000fe400078e3cff */
[----:B------:R-:W-:-:S13]  /*0530*/  ISETP.GE.U32.AND P0, PT, R10, R3, PT ;  /* 0x000000030a00720c */ /* 0x000fda0003f06070 */
[----:B------:R-:W-:Y:S01]  /*0540*/  @P0 IMAD.MOV R5, RZ, RZ, -R3 ;  /* 0x000000ffff050224 */ /* 0x000fe200078e0a03 */
[----:B0-----:R-:W-:Y:S01]  /*0550*/  LEA R2, P0, R0, R6, 0x2 ;  /* 0x0000000600027211 */ /* 0x001fe200078010ff */
[----:B-1----:R-:W-:-:S03]  /*0560*/  FADD R6, R9, -R8 ;  /* 0x8000000809067221 */ /* 0x002fc60000000000 */
[----:B------:R-:W-:Y:S02]  /*0570*/  IADD3 R5, PT, PT, R10, -0x1, R5 ;  /* 0xffffffff0a057810 */ /* 0x000fe40007ffe005 */
[----:B------:R-:W-:Y:S02]  /*0580*/  LEA.HI.X R3, R0, R7, R4, 0x2, P0 ;  /* 0x0000000700037211 */ /* 0x000fe400000f1404 */
[----:B------:R-:W-:-:S05]  /*0590*/  I2FP.F32.U32 R5, R5 ;  /* 0x0000000500057245 */ /* 0x000fca0000201000 */
[----:B------:R-:W-:-:S04]  /*05a0*/  FMUL R5, R5, 4.6566128730773925781e-10 ;  /* 0x3000000005057820 */ /* 0x000fc80000400000 */
[----:B------:R-:W-:-:S05]  /*05b0*/  FFMA R5, R5, R6, R8 ;  /* 0x0000000605057223 */ /* 0x000fca0000000008 */
[----:B------:R-:W-:Y:S01]  /*05c0*/  STG.E desc[UR4][R2.64], R5 ;  /* 0x0000000502007986 */ /* 0x000fe2000c101904 */
[----:B------:R-:W-:Y:S05]  /*05d0*/  EXIT ;  /* 0x000000000000794d */ /* 0x000fea0003800000 */
.L_x_7:
        /* <DEDUP_REMOVED lines=10> */
.L_x_9:


//--------------------- .nv.global.init           --------------------------
	.section	.nv.global.init,"aw",@progbits
	.align	4
.nv.global.init:
	.type		mrg32k3aM1SubSeq,@object
	.size		mrg32k3aM1SubSeq,(mrg32k3aM2SubSeq - mrg32k3aM1SubSeq)
mrg32k3aM1SubSeq:
        /*0000*/ 	.byte	0x0b, 0xcc, 0xee, 0x04, 0x73, 0x29, 0x8b, 0x6f, 0xf6, 0x53, 0x03, 0xf6, 0x23, 0xf6, 0xea, 0xda
        /* <DEDUP_REMOVED lines=125> */
	.type		mrg32k3aM2SubSeq,@object
	.size		mrg32k3aM2SubSeq,(mrg32k3aM1 - mrg32k3aM2SubSeq)
mrg32k3aM2SubSeq:
        /* <DEDUP_REMOVED lines=126> */
	.type		mrg32k3aM1,@object
	.size		mrg32k3aM1,(mrg32k3aM1Seq - mrg32k3aM1)
mrg32k3aM1:
        /* <DEDUP_REMOVED lines=144> */
	.type		mrg32k3aM1Seq,@object
	.size		mrg32k3aM1Seq,(mrg32k3aM2 - mrg32k3aM1Seq)
mrg32k3aM1Seq:
        /* <DEDUP_REMOVED lines=144> */
	.type		mrg32k3aM2,@object
	.size		mrg32k3aM2,(mrg32k3aM2Seq - mrg32k3aM2)
mrg32k3aM2:
        /* <DEDUP_REMOVED lines=144> */
	.type		mrg32k3aM2Seq,@object
	.size		mrg32k3aM2Seq,(precalc_xorwow_matrix - mrg32k3aM2Seq)
mrg32k3aM2Seq:
        /* <DEDUP_REMOVED lines=144> */
	.type		precalc_xorwow_matrix,@object
	.size		precalc_xorwow_matrix,(precalc_xorwow_offset_matrix - precalc_xorwow_matrix)
precalc_xorwow_matrix:
        /* <DEDUP_REMOVED lines=6400> */
	.type		precalc_xorwow_offset_matrix,@object
	.size		precalc_xorwow_offset_matrix,(.L_1 - precalc_xorwow_offset_matrix)
precalc_xorwow_offset_matrix:
        /* <DEDUP_REMOVED lines=6400> */
.L_1:


//--------------------- .nv.shared.reserved.0     --------------------------
	.section	.nv.shared.reserved.0,"aw",@nobits
	.weak		__nv_reservedSMEM_offset_0_alias
	.size		__nv_reservedSMEM_offset_0_alias, 0, 64
	.other		__nv_reservedSMEM_offset_0_alias,@"STO_CUDA_RESERVED_SHARED STV_DEFAULT"
__nv_reservedSMEM_offset_0_alias:
	.zero		0
	.zero		64


//--------------------- .nv.global                --------------------------
	.section	.nv.global,"aw",@nobits
.nv.global:
	.type		_ZN30_INTERNAL_f9d9c5de_4_k_cu_main4cuda3std6ranges3__45__cpo9iter_moveE,@object
	.size		_ZN30_INTERNAL_f9d9c5de_4_k_cu_main4cuda3std6ranges3__45__cpo9iter_moveE,(_ZN30_INTERNAL_f9d9c5de_4_k_cu_main4cuda3std3__45__cpo5beginE - _ZN30_INTERNAL_f9d9c5de_4_k_cu_main4cuda3std6ranges3__45__cpo9iter_moveE)
_ZN30_INTERNAL_f9d9c5de_4_k_cu_main4cuda3std6ranges3__45__cpo9iter_moveE:
	.zero		1
	.type		_ZN30_INTERNAL_f9d9c5de_4_k_cu_main4cuda3std3__45__cpo5beginE,@object
	.size		_ZN30_INTERNAL_f9d9c5de_4_k_cu_main4cuda3std3__45__cpo5beginE,(_ZN30_INTERNAL_f9d9c5de_4_k_cu_main4cuda3std3__432_GLOBAL__N__f9d9c5de_4_k_cu_main6ignoreE - _ZN30_INTERNAL_f9d9c5de_4_k_cu_main4cuda3std3__45__cpo5beginE)
_ZN30_INTERNAL_f9d9c5de_4_k_cu_main4cuda3std3__45__cpo5beginE:
	.zero		1
	.type		_ZN30_INTERNAL_f9d9c5de_4_k_cu_main4cuda3std3__432_GLOBAL__N__f9d9c5de_4_k_cu_main6ignoreE,@object
	.size		_ZN30_INTERNAL_f9d9c5de_4_k_cu_main4cuda3std3__432_GLOBAL__N__f9d9c5de_4_k_cu_main6ignoreE,(_ZN30_INTERNAL_f9d9c5de_4_k_cu_main4cuda3std3__45__cpo6cbeginE - _ZN30_INTERNAL_f9d9c5de_4_k_cu_main4cuda3std3__432_GLOBAL__N__f9d9c5de_4_k_cu_main6ignoreE)
_ZN30_INTERNAL_f9d9c5de_4_k_cu_main4cuda3std3__432_GLOBAL__N__f9d9c5de_4_k_cu_main6ignoreE:
	.zero		1
	.type		_ZN30_INTERNAL_f9d9c5de_4_k_cu_main4cuda3std3__45__cpo6cbeginE,@object
	.size		_ZN30_INTERNAL_f9d9c5de_4_k_cu_main4cuda3std3__45__cpo6cbeginE,(_ZN30_INTERNAL_f9d9c5de_4_k_cu_main4cuda3std3__48in_placeE - _ZN30_INTERNAL_f9d9c5de_4_k_cu_main4cuda3std3__45__cpo6cbeginE)
_ZN30_INTERNAL_f9d9c5de_4_k_cu_main4cuda3std3__45__cpo6cbeginE:
	.zero		1
	.type		_ZN30_INTERNAL_f9d9c5de_4_k_cu_main4cuda3std3__48in_placeE,@object
	.size		_ZN30_INTERNAL_f9d9c5de_4_k_cu_main4cuda3std3__48in_placeE,(_ZN30_INTERNAL_f9d9c5de_4_k_cu_main4cuda3std3__45__cpo4cendE - _ZN30_INTERNAL_f9d9c5de_4_k_cu_main4cuda3std3__48in_placeE)
_ZN30_INTERNAL_f9d9c5de_4_k_cu_main4cuda3std3__48in_placeE:
	.zero		1
	.type		_ZN30_INTERNAL_f9d9c5de_4_k_cu_main4cuda3std3__45__cpo4cendE,@object
	.size		_ZN30_INTERNAL_f9d9c5de_4_k_cu_main4cuda3std3__45__cpo4cendE,(_ZN30_INTERNAL_f9d9c5de_4_k_cu_main4cuda3std6ranges3__45__cpo4swapE - _ZN30_INTERNAL_f9d9c5de_4_k_cu_main4cuda3std3__45__cpo4cendE)
_ZN30_INTERNAL_f9d9c5de_4_k_cu_main4cuda3std3__45__cpo4cendE:
	.zero		1
	.type		_ZN30_INTERNAL_f9d9c5de_4_k_cu_main4cuda3std6ranges3__45__cpo4swapE,@object
	.size		_ZN30_INTERNAL_f9d9c5de_4_k_cu_main4cuda3std6ranges3__45__cpo4swapE,(_ZN30_INTERNAL_f9d9c5de_4_k_cu_main4cuda3std3__45__cpo3endE - _ZN30_INTERNAL_f9d9c5de_4_k_cu_main4cuda3std6ranges3__45__cpo4swapE)
_ZN30_INTERNAL_f9d9c5de_4_k_cu_main4cuda3std6ranges3__45__cpo4swapE:
	.zero		1
	.type		_ZN30_INTERNAL_f9d9c5de_4_k_cu_main4cuda3std3__45__cpo3endE,@object
	.size		_ZN30_INTERNAL_f9d9c5de_4_k_cu_main4cuda3std3__45__cpo3endE,(_ZN30_INTERNAL_f9d9c5de_4_k_cu_main4cuda3std3__419piecewise_constructE - _ZN30_INTERNAL_f9d9c5de_4_k_cu_main4cuda3std3__45__cpo3endE)
_ZN30_INTERNAL_f9d9c5de_4_k_cu_main4cuda3std3__45__cpo3endE:
	.zero		1
	.type		_ZN30_INTERNAL_f9d9c5de_4_k_cu_main4cuda3std3__419piecewise_constructE,@object
	.size		_ZN30_INTERNAL_f9d9c5de_4_k_cu_main4cuda3std3__419piecewise_constructE,(.L_14 - _ZN30_INTERNAL_f9d9c5de_4_k_cu_main4cuda3std3__419piecewise_constructE)
_ZN30_INTERNAL_f9d9c5de_4_k_cu_main4cuda3std3__419piecewise_constructE:
	.zero		1
.L_14:


//--------------------- .nv.constant0._Z3addIfEvPT_S1_S1_ --------------------------
	.section	.nv.constant0._Z3addIfEvPT_S1_S1_,"a",@progbits
	.sectionflags	@""
	.align	4
.nv.constant0._Z3addIfEvPT_S1_S1_:
	.zero		920


//--------------------- .nv.constant0._Z10initRandomIfEvPT_ff --------------------------
	.section	.nv.constant0._Z10initRandomIfEvPT_ff,"a",@progbits
	.sectionflags	@""
	.align	4
.nv.constant0._Z10initRandomIfEvPT_ff:
	.zero		912


//--------------------- SYMBOLS --------------------------

	.type		.nv.reservedSmem.offset0,@object
	.size		.nv.reservedSmem.offset0,0x4
